//
// Generated by NVIDIA NVVM Compiler
//
// Compiler Build ID: CL-36424714
// Cuda compilation tools, release 13.0, V13.0.88
// Based on NVVM 20.0.0
//

.version 9.0
.target sm_100
.address_size 64

	// .globl	_Z10vector_addiPiS_S_

.visible .entry _Z10vector_addiPiS_S_(
	.param .u32 _Z10vector_addiPiS_S__param_0,
	.param .u64 .ptr .align 1 _Z10vector_addiPiS_S__param_1,
	.param .u64 .ptr .align 1 _Z10vector_addiPiS_S__param_2,
	.param .u64 .ptr .align 1 _Z10vector_addiPiS_S__param_3
)
{
	.reg .pred 	%p<2>;
	.reg .b32 	%r<9>;
	.reg .b64 	%rd<11>;

	ld.param.u32 	%r2, [_Z10vector_addiPiS_S__param_0];
	ld.param.u64 	%rd1, [_Z10vector_addiPiS_S__param_1];
	ld.param.u64 	%rd2, [_Z10vector_addiPiS_S__param_2];
	ld.param.u64 	%rd3, [_Z10vector_addiPiS_S__param_3];
	mov.u32 	%r3, %ctaid.x;
	mov.u32 	%r4, %ntid.x;
	mov.u32 	%r5, %tid.x;
	mad.lo.s32 	%r1, %r3, %r4, %r5;
	setp.ge.s32 	%p1, %r1, %r2;
	@%p1 bra 	$L__BB0_2;
	cvta.to.global.u64 	%rd4, %rd1;
	cvta.to.global.u64 	%rd5, %rd2;
	cvta.to.global.u64 	%rd6, %rd3;
	mul.wide.s32 	%rd7, %r1, 4;
	add.s64 	%rd8, %rd4, %rd7;
	ld.global.u32 	%r6, [%rd8];
	add.s64 	%rd9, %rd5, %rd7;
	ld.global.u32 	%r7, [%rd9];
	add.s32 	%r8, %r7, %r6;
	add.s64 	%rd10, %rd6, %rd7;
	st.global.u32 	[%rd10], %r8;
$L__BB0_2:
	ret;

}


// ===== COMPILED SASS (sm_100) =====

	.target	sm_100

	.elftype	@"ET_EXEC"


//--------------------- .note.nv.tkinfo           --------------------------
	.section	.note.nv.tkinfo,"",@"SHT_NOTE"
	.sectionflags	@"SHF_NOTE_NV_TKINFO"
	.tkinfo
        /*0018*/ 	.word	0x00000002
        /*0030*/ 	.string	""
        /*0030*/ 	.string	"ptxas"
        /*0030*/ 	.string	"Cuda compilation tools, release 13.0, V13.0.88"
        /*0030*/ 	.string	"Build cuda_13.0.r13.0/compiler.36424714_0"
        /*0030*/ 	.string	"-arch sm_100 -m 64 "



//--------------------- .note.nv.cuinfo           --------------------------
	.section	.note.nv.cuinfo,"",@"SHT_NOTE"
	.sectionflags	@"SHF_NOTE_NV_CUINFO"
        /*0018*/ 	.short	0x0002
        /*001a*/ 	.short	0x0064
        /*001c*/ 	.short	0x0082
	.zero		2


//--------------------- .nv.info                  --------------------------
	.section	.nv.info,"",@"SHT_CUDA_INFO"
	.align	4


	//----- nvinfo : EIATTR_REGCOUNT
	.align		4
        /*0000*/ 	.byte	0x04, 0x2f
        /*0002*/ 	.short	(.L_1 - .L_0)
	.align		4
.L_0:
        /*0004*/ 	.word	index@(_Z10vector_addiPiS_S_)
        /*0008*/ 	.word	0x0000000c


	//----- nvinfo : EIATTR_FRAME_SIZE
	.align		4
.L_1:
        /*000c*/ 	.byte	0x04, 0x11
        /*000e*/ 	.short	(.L_3 - .L_2)
	.align		4
.L_2:
        /*0010*/ 	.word	index@(_Z10vector_addiPiS_S_)
        /*0014*/ 	.word	0x00000000


	//----- nvinfo : EIATTR_MIN_STACK_SIZE
	.align		4
.L_3:
        /*0018*/ 	.byte	0x04, 0x12
        /*001a*/ 	.short	(.L_5 - .L_4)
	.align		4
.L_4:
        /*001c*/ 	.word	index@(_Z10vector_addiPiS_S_)
        /*0020*/ 	.word	0x00000000
.L_5:


//--------------------- .nv.compat                --------------------------
	.section	.nv.compat,"",@"SHT_CUDA_COMPAT_INFO"
	.align	4
        /*0000*/ 	.byte	0x02, 0x09, 0x00, 0x00, 0x02, 0x02, 0x01, 0x00, 0x02, 0x05, 0x05, 0x00, 0x03, 0x07, 0x01, 0x01
        /*0010*/ 	.byte	0x02, 0x03, 0x00, 0x00, 0x02, 0x06, 0x01, 0x00, 0x04, 0x0b, 0x08, 0x00, 0x09, 0x00, 0x00, 0x00
        /*0020*/ 	.byte	0x00, 0x00, 0x00, 0x00


//--------------------- .nv.info._Z10vector_addiPiS_S_ --------------------------
	.section	.nv.info._Z10vector_addiPiS_S_,"",@"SHT_CUDA_INFO"
	.sectionflags	@""
	.align	4


	//----- nvinfo : EIATTR_CUDA_API_VERSION
	.align		4
        /*0000*/ 	.byte	0x04, 0x37
        /*0002*/ 	.short	(.L_7 - .L_6)
.L_6:
        /*0004*/ 	.word	0x00000082


	//----- nvinfo : EIATTR_KPARAM_INFO
	.align		4
.L_7:
        /*0008*/ 	.byte	0x04, 0x17
        /*000a*/ 	.short	(.L_9 - .L_8)
.L_8:
        /*000c*/ 	.word	0x00000000
        /*0010*/ 	.short	0x0003
        /*0012*/ 	.short	0x0018
        /*0014*/ 	.byte	0x00, 0xf5, 0x21, 0x00


	//----- nvinfo : EIATTR_KPARAM_INFO
	.align		4
.L_9:
        /*0018*/ 	.byte	0x04, 0x17
        /*001a*/ 	.short	(.L_11 - .L_10)
.L_10:
        /*001c*/ 	.word	0x00000000
        /*0020*/ 	.short	0x0002
        /*0022*/ 	.short	0x0010
        /*0024*/ 	.byte	0x00, 0xf5, 0x21, 0x00


	//----- nvinfo : EIATTR_KPARAM_INFO
	.align		4
.L_11:
        /*0028*/ 	.byte	0x04, 0x17
        /*002a*/ 	.short	(.L_13 - .L_12)
.L_12:
        /*002c*/ 	.word	0x00000000
        /*0030*/ 	.short	0x0001
        /*0032*/ 	.short	0x0008
        /*0034*/ 	.byte	0x00, 0xf5, 0x21, 0x00


	//----- nvinfo : EIATTR_KPARAM_INFO
	.align		4
.L_13:
        /*0038*/ 	.byte	0x04, 0x17
        /*003a*/ 	.short	(.L_15 - .L_14)
.L_14:
        /*003c*/ 	.word	0x00000000
        /*0040*/ 	.short	0x0000
        /*0042*/ 	.short	0x0000
        /*0044*/ 	.byte	0x00, 0xf0, 0x11, 0x00


	//----- nvinfo : EIATTR_SPARSE_MMA_MASK
	.align		4
.L_15:
        /*0048*/ 	.byte	0x03, 0x50
        /*004a*/ 	.short	0x0000


	//----- nvinfo : EIATTR_MAXREG_COUNT
	.align		4
        /*004c*/ 	.byte	0x03, 0x1b
        /*004e*/ 	.short	0x00ff


	//----- nvinfo : EIATTR_MERCURY_ISA_VERSION
	.align		4
        /*0050*/ 	.byte	0x03, 0x5f
        /*0052*/ 	.short	0x0101


	//----- nvinfo : EIATTR_VRC_CTA_INIT_COUNT
	.align		4
        /*0054*/ 	.byte	0x02, 0x4a
	.zero		1
	.zero		1


	//----- nvinfo : EIATTR_EXIT_INSTR_OFFSETS
	.align		4
        /*0058*/ 	.byte	0x04, 0x1c
        /*005a*/ 	.short	(.L_17 - .L_16)


	//   ....[0]....
.L_16:
        /*005c*/ 	.word	0x00000070


	//   ....[1]....
        /*0060*/ 	.word	0x00000130


	//----- nvinfo : EIATTR_CBANK_PARAM_SIZE
	.align		4
.L_17:
        /*0064*/ 	.byte	0x03, 0x19
        /*0066*/ 	.short	0x0020


	//----- nvinfo : EIATTR_PARAM_CBANK
	.align		4
        /*0068*/ 	.byte	0x04, 0x0a
        /*006a*/ 	.short	(.L_19 - .L_18)
	.align		4
.L_18:
        /*006c*/ 	.word	index@(.nv.constant0._Z10vector_addiPiS_S_)
        /*0070*/ 	.short	0x0380
        /*0072*/ 	.short	0x0020


	//----- nvinfo : EIATTR_SW_WAR
	.align		4
.L_19:
        /*0074*/ 	.byte	0x04, 0x36
        /*0076*/ 	.short	(.L_21 - .L_20)
.L_20:
        /*0078*/ 	.word	0x00000008
.L_21:


//--------------------- .nv.callgraph             --------------------------
	.section	.nv.callgraph,"",@"SHT_CUDA_CALLGRAPH"
	.align	4
	.sectionentsize	8
	.align		4
        /*0000*/ 	.word	0x00000000
	.align		4
        /*0004*/ 	.word	0xffffffff
	.align		4
        /*0008*/ 	.word	0x00000000
	.align		4
        /*000c*/ 	.word	0xfffffffe
	.align		4
        /*0010*/ 	.word	0x00000000
	.align		4
        /*0014*/ 	.word	0xfffffffd
	.align		4
        /*0018*/ 	.word	0x00000000
	.align		4
        /*001c*/ 	.word	0xfffffffc


//--------------------- .text._Z10vector_addiPiS_S_ --------------------------
	.section	.text._Z10vector_addiPiS_S_,"ax",@progbits
	.align	128
        .global         _Z10vector_addiPiS_S_
        .type           _Z10vector_addiPiS_S_,@function
        .size           _Z10vector_addiPiS_S_,(.L_x_1 - _Z10vector_addiPiS_S_)
        .other          _Z10vector_addiPiS_S_,@"STO_CUDA_ENTRY STV_DEFAULT"
_Z10vector_addiPiS_S_:
.text._Z10vector_addiPiS_S_:
[----:B------:R-:W-:Y:S01]  /*0000*/  LDC R1, c[0x0][0x37c] ;  /* 0x0000df00ff017b82 */ /* 0x000fe20000000800 */
[----:B------:R-:W0:Y:S07]  /*0010*/  S2R R0, SR_TID.X ;  /* 0x0000000000007919 */ /* 0x000e2e0000002100 */
[----:B------:R-:W0:Y:S01]  /*0020*/  S2UR UR4, SR_CTAID.X ;  /* 0x00000000000479c3 */ /* 0x000e220000002500 */
[----:B------:R-:W1:Y:S07]  /*0030*/  LDCU UR5, c[0x0][0x380] ;  /* 0x00007000ff0577ac */ /* 0x000e6e0008000800 */
[----:B------:R-:W0:Y:S02]  /*0040*/  LDC R9, c[0x0][0x360] ;  /* 0x0000d800ff097b82 */ /* 0x000e240000000800 */
[----:B0-----:R-:W-:-:S05]  /*0050*/  IMAD R9, R9, UR4, R0 ;  /* 0x0000000409097c24 */ /* 0x001fca000f8e0200 */
[----:B-1----:R-:W-:-:S13]  /*0060*/  ISETP.GE.AND P0, PT, R9, UR5, PT ;  /* 0x0000000509007c0c */ /* 0x002fda000bf06270 */
[----:B------:R-:W-:Y:S05]  /*0070*/  @P0 EXIT ;  /* 0x000000000000094d */ /* 0x000fea0003800000 */
[----:B------:R-:W0:Y:S01]  /*0080*/  LDC.64 R2, c[0x0][0x388] ;  /* 0x0000e200ff027b82 */ /* 0x000e220000000a00 */
[----:B------:R-:W1:Y:S07]  /*0090*/  LDCU.64 UR4, c[0x0][0x358] ;  /* 0x00006b00ff0477ac */ /* 0x000e6e0008000a00 */
[----:B------:R-:W2:Y:S08]  /*00a0*/  LDC.64 R4, c[0x0][0x390] ;  /* 0x0000e400ff047b82 */ /* 0x000eb00000000a00 */
[----:B------:R-:W3:Y:S01]  /*00b0*/  LDC.64 R6, c[0x0][0x398] ;  /* 0x0000e600ff067b82 */ /* 0x000ee20000000a00 */
[----:B0-----:R-:W-:-:S06]  /*00c0*/  IMAD.WIDE R2, R9, 0x4, R2 ;  /* 0x0000000409027825 */ /* 0x001fcc00078e0202 */
[----:B-1----:R-:W4:Y:S01]  /*00d0*/  LDG.E R2, desc[UR4][R2.64] ;  /* 0x0000000402027981 */ /* 0x002f22000c1e1900 */
[----:B--2---:R-:W-:-:S06]  /*00e0*/  IMAD.WIDE R4, R9, 0x4, R4 ;  /* 0x0000000409047825 */ /* 0x004fcc00078e0204 */
[----:B------:R-:W4:Y:S01]  /*00f0*/  LDG.E R5, desc[UR4][R4.64] ;  /* 0x0000000404057981 */ /* 0x000f22000c1e1900 */
[----:B---3--:R-:W-:Y:S01]  /*0100*/  IMAD.WIDE R6, R9, 0x4, R6 ;  /* 0x0000000409067825 */ /* 0x008fe200078e0206 */
[----:B----4-:R-:W-:-:S05]  /*0110*/  IADD3 R9, PT, PT, R2, R5, RZ ;  /* 0x0000000502097210 */ /* 0x010fca0007ffe0ff */
[----:B------:R-:W-:Y:S01]  /*0120*/  STG.E desc[UR4][R6.64], R9 ;  /* 0x0000000906007986 */ /* 0x000fe2000c101904 */
[----:B------:R-:W-:Y:S05]  /*0130*/  EXIT ;  /* 0x000000000000794d */ /* 0x000fea0003800000 */
.L_x_0:
[----:B------:R-:W-:-:S00]  /*0140*/  BRA `(.L_x_0) ;  /* 0xfffffffc00fc7947 */ /* 0x000fc0000383ffff */
[----:B------:R-:W-:-:S00]  /*0150*/  NOP ;  /* 0x0000000000007918 */ /* 0x000fc00000000000 */
        /* <DEDUP_REMOVED lines=10> */
.L_x_1:


//--------------------- .nv.shared.reserved.0     --------------------------
	.section	.nv.shared.reserved.0,"aw",@nobits
	.weak		__nv_reservedSMEM_offset_0_alias
	.size		__nv_reservedSMEM_offset_0_alias, 0, 64
	.other		__nv_reservedSMEM_offset_0_alias,@"STO_CUDA_RESERVED_SHARED STV_DEFAULT"
__nv_reservedSMEM_offset_0_alias:
	.zero		0
	.zero		64


//--------------------- .nv.constant0._Z10vector_addiPiS_S_ --------------------------
	.section	.nv.constant0._Z10vector_addiPiS_S_,"a",@progbits
	.sectionflags	@""
	.align	4
.nv.constant0._Z10vector_addiPiS_S_:
	.zero		928


//--------------------- SYMBOLS --------------------------

	.type		.nv.reservedSmem.offset0,@object
	.size		.nv.reservedSmem.offset0,0x4
